//
// Generated by NVIDIA NVVM Compiler
//
// Compiler Build ID: CL-36424714
// Cuda compilation tools, release 13.0, V13.0.88
// Based on NVVM 20.0.0
//

.version 9.0
.target sm_100
.address_size 64

	// .globl	_Z14flatten_kerneliPfiiiiS_

.visible .entry _Z14flatten_kerneliPfiiiiS_(
	.param .u32 _Z14flatten_kerneliPfiiiiS__param_0,
	.param .u64 .ptr .align 1 _Z14flatten_kerneliPfiiiiS__param_1,
	.param .u32 _Z14flatten_kerneliPfiiiiS__param_2,
	.param .u32 _Z14flatten_kerneliPfiiiiS__param_3,
	.param .u32 _Z14flatten_kerneliPfiiiiS__param_4,
	.param .u32 _Z14flatten_kerneliPfiiiiS__param_5,
	.param .u64 .ptr .align 1 _Z14flatten_kerneliPfiiiiS__param_6
)
{
	.reg .pred 	%p<3>;
	.reg .b32 	%r<22>;
	.reg .b32 	%f<3>;
	.reg .b64 	%rd<13>;

	ld.param.u32 	%r7, [_Z14flatten_kerneliPfiiiiS__param_0];
	ld.param.u64 	%rd3, [_Z14flatten_kerneliPfiiiiS__param_1];
	ld.param.u32 	%r4, [_Z14flatten_kerneliPfiiiiS__param_2];
	ld.param.u32 	%r5, [_Z14flatten_kerneliPfiiiiS__param_3];
	ld.param.u32 	%r6, [_Z14flatten_kerneliPfiiiiS__param_5];
	ld.param.u64 	%rd4, [_Z14flatten_kerneliPfiiiiS__param_6];
	cvta.to.global.u64 	%rd1, %rd4;
	cvta.to.global.u64 	%rd2, %rd3;
	mov.u32 	%r8, %ctaid.x;
	mov.u32 	%r9, %ctaid.y;
	mov.u32 	%r10, %nctaid.x;
	mad.lo.s32 	%r11, %r9, %r10, %r8;
	mov.u32 	%r12, %ntid.x;
	mov.u32 	%r13, %tid.x;
	mad.lo.s32 	%r1, %r11, %r12, %r13;
	setp.ge.s32 	%p1, %r1, %r7;
	@%p1 bra 	$L__BB0_4;
	div.s32 	%r14, %r1, %r4;
	mul.lo.s32 	%r15, %r14, %r4;
	sub.s32 	%r16, %r1, %r15;
	rem.s32 	%r17, %r14, %r5;
	sub.s32 	%r18, %r14, %r17;
	mul.lo.s32 	%r19, %r18, %r4;
	mad.lo.s32 	%r20, %r17, %r4, %r16;
	add.s32 	%r2, %r20, %r19;
	mad.lo.s32 	%r21, %r16, %r5, %r17;
	add.s32 	%r3, %r21, %r19;
	setp.eq.s32 	%p2, %r6, 0;
	@%p2 bra 	$L__BB0_3;
	mul.wide.s32 	%rd5, %r2, 4;
	add.s64 	%rd6, %rd2, %rd5;
	ld.global.f32 	%f1, [%rd6];
	mul.wide.s32 	%rd7, %r3, 4;
	add.s64 	%rd8, %rd1, %rd7;
	st.global.f32 	[%rd8], %f1;
	bra.uni 	$L__BB0_4;
$L__BB0_3:
	mul.wide.s32 	%rd9, %r3, 4;
	add.s64 	%rd10, %rd2, %rd9;
	ld.global.f32 	%f2, [%rd10];
	mul.wide.s32 	%rd11, %r2, 4;
	add.s64 	%rd12, %rd1, %rd11;
	st.global.f32 	[%rd12], %f2;
$L__BB0_4:
	ret;

}


// ===== COMPILED SASS (sm_100) =====

	.target	sm_100

	.elftype	@"ET_EXEC"


//--------------------- .note.nv.tkinfo           --------------------------
	.section	.note.nv.tkinfo,"",@"SHT_NOTE"
	.sectionflags	@"SHF_NOTE_NV_TKINFO"
	.tkinfo
        /*0018*/ 	.word	0x00000002
        /*0030*/ 	.string	""
        /*0030*/ 	.string	"ptxas"
        /*0030*/ 	.string	"Cuda compilation tools, release 13.0, V13.0.88"
        /*0030*/ 	.string	"Build cuda_13.0.r13.0/compiler.36424714_0"
        /*0030*/ 	.string	"-arch sm_100 -m 64 "



//--------------------- .note.nv.cuinfo           --------------------------
	.section	.note.nv.cuinfo,"",@"SHT_NOTE"
	.sectionflags	@"SHF_NOTE_NV_CUINFO"
        /*0018*/ 	.short	0x0002
        /*001a*/ 	.short	0x0064
        /*001c*/ 	.short	0x0082
	.zero		2


//--------------------- .nv.info                  --------------------------
	.section	.nv.info,"",@"SHT_CUDA_INFO"
	.align	4


	//----- nvinfo : EIATTR_REGCOUNT
	.align		4
        /*0000*/ 	.byte	0x04, 0x2f
        /*0002*/ 	.short	(.L_1 - .L_0)
	.align		4
.L_0:
        /*0004*/ 	.word	index@(_Z14flatten_kerneliPfiiiiS_)
        /*0008*/ 	.word	0x0000000e


	//----- nvinfo : EIATTR_FRAME_SIZE
	.align		4
.L_1:
        /*000c*/ 	.byte	0x04, 0x11
        /*000e*/ 	.short	(.L_3 - .L_2)
	.align		4
.L_2:
        /*0010*/ 	.word	index@(_Z14flatten_kerneliPfiiiiS_)
        /*0014*/ 	.word	0x00000000


	//----- nvinfo : EIATTR_MIN_STACK_SIZE
	.align		4
.L_3:
        /*0018*/ 	.byte	0x04, 0x12
        /*001a*/ 	.short	(.L_5 - .L_4)
	.align		4
.L_4:
        /*001c*/ 	.word	index@(_Z14flatten_kerneliPfiiiiS_)
        /*0020*/ 	.word	0x00000000
.L_5:


//--------------------- .nv.compat                --------------------------
	.section	.nv.compat,"",@"SHT_CUDA_COMPAT_INFO"
	.align	4
        /*0000*/ 	.byte	0x02, 0x09, 0x00, 0x00, 0x02, 0x02, 0x01, 0x00, 0x02, 0x05, 0x05, 0x00, 0x03, 0x07, 0x01, 0x01
        /*0010*/ 	.byte	0x02, 0x03, 0x00, 0x00, 0x02, 0x06, 0x01, 0x00, 0x04, 0x0b, 0x08, 0x00, 0x09, 0x00, 0x00, 0x00
        /*0020*/ 	.byte	0x00, 0x00, 0x00, 0x00


//--------------------- .nv.info._Z14flatten_kerneliPfiiiiS_ --------------------------
	.section	.nv.info._Z14flatten_kerneliPfiiiiS_,"",@"SHT_CUDA_INFO"
	.sectionflags	@""
	.align	4


	//----- nvinfo : EIATTR_CUDA_API_VERSION
	.align		4
        /*0000*/ 	.byte	0x04, 0x37
        /*0002*/ 	.short	(.L_7 - .L_6)
.L_6:
        /*0004*/ 	.word	0x00000082


	//----- nvinfo : EIATTR_KPARAM_INFO
	.align		4
.L_7:
        /*0008*/ 	.byte	0x04, 0x17
        /*000a*/ 	.short	(.L_9 - .L_8)
.L_8:
        /*000c*/ 	.word	0x00000000
        /*0010*/ 	.short	0x0006
        /*0012*/ 	.short	0x0020
        /*0014*/ 	.byte	0x00, 0xf5, 0x21, 0x00


	//----- nvinfo : EIATTR_KPARAM_INFO
	.align		4
.L_9:
        /*0018*/ 	.byte	0x04, 0x17
        /*001a*/ 	.short	(.L_11 - .L_10)
.L_10:
        /*001c*/ 	.word	0x00000000
        /*0020*/ 	.short	0x0005
        /*0022*/ 	.short	0x001c
        /*0024*/ 	.byte	0x00, 0xf0, 0x11, 0x00


	//----- nvinfo : EIATTR_KPARAM_INFO
	.align		4
.L_11:
        /*0028*/ 	.byte	0x04, 0x17
        /*002a*/ 	.short	(.L_13 - .L_12)
.L_12:
        /*002c*/ 	.word	0x00000000
        /*0030*/ 	.short	0x0004
        /*0032*/ 	.short	0x0018
        /*0034*/ 	.byte	0x00, 0xf0, 0x11, 0x00


	//----- nvinfo : EIATTR_KPARAM_INFO
	.align		4
.L_13:
        /*0038*/ 	.byte	0x04, 0x17
        /*003a*/ 	.short	(.L_15 - .L_14)
.L_14:
        /*003c*/ 	.word	0x00000000
        /*0040*/ 	.short	0x0003
        /*0042*/ 	.short	0x0014
        /*0044*/ 	.byte	0x00, 0xf0, 0x11, 0x00


	//----- nvinfo : EIATTR_KPARAM_INFO
	.align		4
.L_15:
        /*0048*/ 	.byte	0x04, 0x17
        /*004a*/ 	.short	(.L_17 - .L_16)
.L_16:
        /*004c*/ 	.word	0x00000000
        /*0050*/ 	.short	0x0002
        /*0052*/ 	.short	0x0010
        /*0054*/ 	.byte	0x00, 0xf0, 0x11, 0x00


	//----- nvinfo : EIATTR_KPARAM_INFO
	.align		4
.L_17:
        /*0058*/ 	.byte	0x04, 0x17
        /*005a*/ 	.short	(.L_19 - .L_18)
.L_18:
        /*005c*/ 	.word	0x00000000
        /*0060*/ 	.short	0x0001
        /*0062*/ 	.short	0x0008
        /*0064*/ 	.byte	0x00, 0xf5, 0x21, 0x00


	//----- nvinfo : EIATTR_KPARAM_INFO
	.align		4
.L_19:
        /*0068*/ 	.byte	0x04, 0x17
        /*006a*/ 	.short	(.L_21 - .L_20)
.L_20:
        /*006c*/ 	.word	0x00000000
        /*0070*/ 	.short	0x0000
        /*0072*/ 	.short	0x0000
        /*0074*/ 	.byte	0x00, 0xf0, 0x11, 0x00


	//----- nvinfo : EIATTR_SPARSE_MMA_MASK
	.align		4
.L_21:
        /*0078*/ 	.byte	0x03, 0x50
        /*007a*/ 	.short	0x0000


	//----- nvinfo : EIATTR_MAXREG_COUNT
	.align		4
        /*007c*/ 	.byte	0x03, 0x1b
        /*007e*/ 	.short	0x00ff


	//----- nvinfo : EIATTR_MERCURY_ISA_VERSION
	.align		4
        /*0080*/ 	.byte	0x03, 0x5f
        /*0082*/ 	.short	0x0101


	//----- nvinfo : EIATTR_VRC_CTA_INIT_COUNT
	.align		4
        /*0084*/ 	.byte	0x02, 0x4a
	.zero		1
	.zero		1


	//----- nvinfo : EIATTR_EXIT_INSTR_OFFSETS
	.align		4
        /*0088*/ 	.byte	0x04, 0x1c
        /*008a*/ 	.short	(.L_23 - .L_22)


	//   ....[0]....
.L_22:
        /*008c*/ 	.word	0x000000a0


	//   ....[1]....
        /*0090*/ 	.word	0x000004c0


	//   ....[2]....
        /*0094*/ 	.word	0x00000530


	//----- nvinfo : EIATTR_CBANK_PARAM_SIZE
	.align		4
.L_23:
        /*0098*/ 	.byte	0x03, 0x19
        /*009a*/ 	.short	0x0028


	//----- nvinfo : EIATTR_PARAM_CBANK
	.align		4
        /*009c*/ 	.byte	0x04, 0x0a
        /*009e*/ 	.short	(.L_25 - .L_24)
	.align		4
.L_24:
        /*00a0*/ 	.word	index@(.nv.constant0._Z14flatten_kerneliPfiiiiS_)
        /*00a4*/ 	.short	0x0380
        /*00a6*/ 	.short	0x0028


	//----- nvinfo : EIATTR_SW_WAR
	.align		4
.L_25:
        /*00a8*/ 	.byte	0x04, 0x36
        /*00aa*/ 	.short	(.L_27 - .L_26)
.L_26:
        /*00ac*/ 	.word	0x00000008
.L_27:


//--------------------- .nv.callgraph             --------------------------
	.section	.nv.callgraph,"",@"SHT_CUDA_CALLGRAPH"
	.align	4
	.sectionentsize	8
	.align		4
        /*0000*/ 	.word	0x00000000
	.align		4
        /*0004*/ 	.word	0xffffffff
	.align		4
        /*0008*/ 	.word	0x00000000
	.align		4
        /*000c*/ 	.word	0xfffffffe
	.align		4
        /*0010*/ 	.word	0x00000000
	.align		4
        /*0014*/ 	.word	0xfffffffd
	.align		4
        /*0018*/ 	.word	0x00000000
	.align		4
        /*001c*/ 	.word	0xfffffffc


//--------------------- .text._Z14flatten_kerneliPfiiiiS_ --------------------------
	.section	.text._Z14flatten_kerneliPfiiiiS_,"ax",@progbits
	.align	128
        .global         _Z14flatten_kerneliPfiiiiS_
        .type           _Z14flatten_kerneliPfiiiiS_,@function
        .size           _Z14flatten_kerneliPfiiiiS_,(.L_x_2 - _Z14flatten_kerneliPfiiiiS_)
        .other          _Z14flatten_kerneliPfiiiiS_,@"STO_CUDA_ENTRY STV_DEFAULT"
_Z14flatten_kerneliPfiiiiS_:
.text._Z14flatten_kerneliPfiiiiS_:
[----:B------:R-:W-:Y:S01]  /*0000*/  LDC R1, c[0x0][0x37c] ;  /* 0x0000df00ff017b82 */ /* 0x000fe20000000800 */
[----:B------:R-:W0:Y:S07]  /*0010*/  S2R R0, SR_TID.X ;  /* 0x0000000000007919 */ /* 0x000e2e0000002100 */
[----:B------:R-:W-:Y:S01]  /*0020*/  S2UR UR4, SR_CTAID.X ;  /* 0x00000000000479c3 */ /* 0x000fe20000002500 */
[----:B------:R-:W1:Y:S01]  /*0030*/  LDCU UR6, c[0x0][0x370] ;  /* 0x00006e00ff0677ac */ /* 0x000e620008000800 */
[----:B------:R-:W2:Y:S06]  /*0040*/  LDCU UR7, c[0x0][0x380] ;  /* 0x00007000ff0777ac */ /* 0x000eac0008000800 */
[----:B------:R-:W1:Y:S08]  /*0050*/  S2UR UR5, SR_CTAID.Y ;  /* 0x00000000000579c3 */ /* 0x000e700000002600 */
[----:B------:R-:W0:Y:S01]  /*0060*/  LDC R3, c[0x0][0x360] ;  /* 0x0000d800ff037b82 */ /* 0x000e220000000800 */
[----:B-1----:R-:W-:-:S06]  /*0070*/  UIMAD UR4, UR5, UR6, UR4 ;  /* 0x00000006050472a4 */ /* 0x002fcc000f8e0204 */
[----:B0-----:R-:W-:-:S05]  /*0080*/  IMAD R3, R3, UR4, R0 ;  /* 0x0000000403037c24 */ /* 0x001fca000f8e0200 */
[----:B--2---:R-:W-:-:S13]  /*0090*/  ISETP.GE.AND P0, PT, R3, UR7, PT ;  /* 0x0000000703007c0c */ /* 0x004fda000bf06270 */
[----:B------:R-:W-:Y:S05]  /*00a0*/  @P0 EXIT ;  /* 0x000000000000094d */ /* 0x000fea0003800000 */
[----:B------:R-:W0:Y:S01]  /*00b0*/  LDC R0, c[0x0][0x390] ;  /* 0x0000e400ff007b82 */ /* 0x000e220000000800 */
[----:B------:R-:W-:Y:S01]  /*00c0*/  IABS R8, R3 ;  /* 0x0000000300087213 */ /* 0x000fe20000000000 */
[----:B------:R-:W1:Y:S06]  /*00d0*/  LDCU UR4, c[0x0][0x39c] ;  /* 0x00007380ff0477ac */ /* 0x000e6c0008000800 */
[----:B------:R-:W2:Y:S01]  /*00e0*/  LDC R2, c[0x0][0x394] ;  /* 0x0000e500ff027b82 */ /* 0x000ea20000000800 */
[----:B-1----:R-:W-:Y:S01]  /*00f0*/  UISETP.NE.AND UP0, UPT, UR4, URZ, UPT ;  /* 0x000000ff0400728c */ /* 0x002fe2000bf05270 */
[----:B------:R-:W1:Y:S01]  /*0100*/  LDCU.64 UR4, c[0x0][0x358] ;  /* 0x00006b00ff0477ac */ /* 0x000e620008000a00 */
[----:B0-----:R-:W-:-:S04]  /*0110*/  IABS R10, R0 ;  /* 0x00000000000a7213 */ /* 0x001fc80000000000 */
[----:B------:R-:W0:Y:S01]  /*0120*/  I2F.RP R6, R10 ;  /* 0x0000000a00067306 */ /* 0x000e220000209400 */
[----:B--2---:R-:W-:-:S07]  /*0130*/  IABS R9, R2 ;  /* 0x0000000200097213 */ /* 0x004fce0000000000 */
[----:B0-----:R-:W0:Y:S02]  /*0140*/  MUFU.RCP R6, R6 ;  /* 0x0000000600067308 */ /* 0x001e240000001000 */
[----:B0-----:R-:W-:Y:S02]  /*0150*/  IADD3 R4, PT, PT, R6, 0xffffffe, RZ ;  /* 0x0ffffffe06047810 */ /* 0x001fe40007ffe0ff */
[----:B------:R-:W-:-:S04]  /*0160*/  LOP3.LUT R6, R3, R0, RZ, 0x3c, !PT ;  /* 0x0000000003067212 */ /* 0x000fc800078e3cff */
[----:B------:R0:W2:Y:S01]  /*0170*/  F2I.FTZ.U32.TRUNC.NTZ R5, R4 ;  /* 0x0000000400057305 */ /* 0x0000a2000021f000 */
[----:B------:R-:W-:Y:S01]  /*0180*/  ISETP.GE.AND P1, PT, R6, RZ, PT ;  /* 0x000000ff0600720c */ /* 0x000fe20003f26270 */
[----:B0-----:R-:W-:Y:S02]  /*0190*/  HFMA2 R4, -RZ, RZ, 0, 0 ;  /* 0x00000000ff047431 */ /* 0x001fe400000001ff */
[----:B--2---:R-:W-:-:S04]  /*01a0*/  IMAD.MOV R7, RZ, RZ, -R5 ;  /* 0x000000ffff077224 */ /* 0x004fc800078e0a05 */
[----:B------:R-:W-:-:S04]  /*01b0*/  IMAD R7, R7, R10, RZ ;  /* 0x0000000a07077224 */ /* 0x000fc800078e02ff */
[----:B------:R-:W-:Y:S02]  /*01c0*/  IMAD.HI.U32 R5, R5, R7, R4 ;  /* 0x0000000705057227 */ /* 0x000fe400078e0004 */
[----:B------:R-:W0:Y:S04]  /*01d0*/  I2F.RP R7, R9 ;  /* 0x0000000900077306 */ /* 0x000e280000209400 */
[----:B------:R-:W-:-:S04]  /*01e0*/  IMAD.HI.U32 R4, R5, R8, RZ ;  /* 0x0000000805047227 */ /* 0x000fc800078e00ff */
[----:B------:R-:W-:-:S04]  /*01f0*/  IMAD.MOV R5, RZ, RZ, -R4 ;  /* 0x000000ffff057224 */ /* 0x000fc800078e0a04 */
[C---:B------:R-:W-:Y:S01]  /*0200*/  IMAD R5, R10.reuse, R5, R8 ;  /* 0x000000050a057224 */ /* 0x040fe200078e0208 */
[----:B0-----:R-:W0:Y:S04]  /*0210*/  MUFU.RCP R7, R7 ;  /* 0x0000000700077308 */ /* 0x001e280000001000 */
[----:B------:R-:W-:-:S13]  /*0220*/  ISETP.GT.U32.AND P2, PT, R10, R5, PT ;  /* 0x000000050a00720c */ /* 0x000fda0003f44070 */
[-C--:B------:R-:W-:Y:S01]  /*0230*/  @!P2 IADD3 R5, PT, PT, R5, -R10.reuse, RZ ;  /* 0x8000000a0505a210 */ /* 0x080fe20007ffe0ff */
[----:B0-----:R-:W-:Y:S01]  /*0240*/  VIADD R8, R7, 0xffffffe ;  /* 0x0ffffffe07087836 */ /* 0x001fe20000000000 */
[----:B------:R-:W-:Y:S02]  /*0250*/  @!P2 IADD3 R4, PT, PT, R4, 0x1, RZ ;  /* 0x000000010404a810 */ /* 0x000fe40007ffe0ff */
[----:B------:R-:W-:Y:S02]  /*0260*/  ISETP.GE.U32.AND P0, PT, R5, R10, PT ;  /* 0x0000000a0500720c */ /* 0x000fe40003f06070 */
[----:B------:R-:W0:Y:S01]  /*0270*/  F2I.FTZ.U32.TRUNC.NTZ R5, R8 ;  /* 0x0000000800057305 */ /* 0x000e22000021f000 */
[----:B------:R-:W-:-:S10]  /*0280*/  ISETP.NE.AND P2, PT, R0, RZ, PT ;  /* 0x000000ff0000720c */ /* 0x000fd40003f45270 */
[----:B------:R-:W-:-:S05]  /*0290*/  @P0 VIADD R4, R4, 0x1 ;  /* 0x0000000104040836 */ /* 0x000fca0000000000 */
[----:B------:R-:W-:Y:S01]  /*02a0*/  MOV R11, R4 ;  /* 0x00000004000b7202 */ /* 0x000fe20000000f00 */
[----:B0-----:R-:W-:-:S03]  /*02b0*/  IMAD.MOV R4, RZ, RZ, -R5 ;  /* 0x000000ffff047224 */ /* 0x001fc600078e0a05 */
[----:B------:R-:W-:Y:S01]  /*02c0*/  @!P1 IADD3 R11, PT, PT, -R11, RZ, RZ ;  /* 0x000000ff0b0b9210 */ /* 0x000fe20007ffe1ff */
[----:B------:R-:W-:Y:S01]  /*02d0*/  IMAD R7, R4, R9, RZ ;  /* 0x0000000904077224 */ /* 0x000fe200078e02ff */
[----:B------:R-:W-:Y:S01]  /*02e0*/  @!P2 LOP3.LUT R11, RZ, R0, RZ, 0x33, !PT ;  /* 0x00000000ff0ba212 */ /* 0x000fe200078e33ff */
[----:B------:R-:W-:-:S03]  /*02f0*/  IMAD.MOV.U32 R4, RZ, RZ, RZ ;  /* 0x000000ffff047224 */ /* 0x000fc600078e00ff */
[----:B------:R-:W-:Y:S01]  /*0300*/  IABS R6, R11 ;  /* 0x0000000b00067213 */ /* 0x000fe20000000000 */
[----:B------:R-:W-:Y:S01]  /*0310*/  IMAD.HI.U32 R4, R5, R7, R4 ;  /* 0x0000000705047227 */ /* 0x000fe200078e0004 */
[----:B------:R-:W-:Y:S02]  /*0320*/  ISETP.GE.AND P2, PT, R11, RZ, PT ;  /* 0x000000ff0b00720c */ /* 0x000fe40003f46270 */
[----:B------:R-:W-:-:S05]  /*0330*/  MOV R5, R6 ;  /* 0x0000000600057202 */ /* 0x000fca0000000f00 */
[----:B------:R-:W-:-:S04]  /*0340*/  IMAD.HI.U32 R4, R4, R5, RZ ;  /* 0x0000000504047227 */ /* 0x000fc800078e00ff */
[----:B------:R-:W-:-:S04]  /*0350*/  IMAD.MOV R4, RZ, RZ, -R4 ;  /* 0x000000ffff047224 */ /* 0x000fc800078e0a04 */
[----:B------:R-:W-:Y:S02]  /*0360*/  IMAD R4, R9, R4, R5 ;  /* 0x0000000409047224 */ /* 0x000fe400078e0205 */
[----:B------:R-:W-:-:S03]  /*0370*/  IMAD.MOV R5, RZ, RZ, -R11 ;  /* 0x000000ffff057224 */ /* 0x000fc600078e0a0b */
[----:B------:R-:W-:Y:S01]  /*0380*/  ISETP.GT.U32.AND P0, PT, R9, R4, PT ;  /* 0x000000040900720c */ /* 0x000fe20003f04070 */
[----:B------:R-:W-:-:S12]  /*0390*/  IMAD R7, R0, R5, R3 ;  /* 0x0000000500077224 */ /* 0x000fd800078e0203 */
[----:B------:R-:W-:Y:S02]  /*03a0*/  @!P0 IADD3 R4, PT, PT, R4, -R9, RZ ;  /* 0x8000000904048210 */ /* 0x000fe40007ffe0ff */
[----:B------:R-:W-:Y:S02]  /*03b0*/  ISETP.NE.AND P0, PT, R2, RZ, PT ;  /* 0x000000ff0200720c */ /* 0x000fe40003f05270 */
[----:B------:R-:W-:-:S13]  /*03c0*/  ISETP.GT.U32.AND P1, PT, R9, R4, PT ;  /* 0x000000040900720c */ /* 0x000fda0003f24070 */
[----:B------:R-:W-:-:S04]  /*03d0*/  @!P1 IADD3 R4, PT, PT, R4, -R9, RZ ;  /* 0x8000000904049210 */ /* 0x000fc80007ffe0ff */
[----:B------:R-:W-:Y:S02]  /*03e0*/  @!P2 IADD3 R4, PT, PT, -R4, RZ, RZ ;  /* 0x000000ff0404a210 */ /* 0x000fe40007ffe1ff */
[----:B------:R-:W-:-:S04]  /*03f0*/  @!P0 LOP3.LUT R4, RZ, R2, RZ, 0x33, !PT ;  /* 0x00000002ff048212 */ /* 0x000fc800078e33ff */
[----:B------:R-:W-:Y:S01]  /*0400*/  IADD3 R3, PT, PT, R11, -R4, RZ ;  /* 0x800000040b037210 */ /* 0x000fe20007ffe0ff */
[----:B------:R-:W-:Y:S02]  /*0410*/  IMAD R5, R4, R0, R7 ;  /* 0x0000000004057224 */ /* 0x000fe400078e0207 */
[----:B------:R-:W-:Y:S02]  /*0420*/  IMAD R2, R7, R2, R4 ;  /* 0x0000000207027224 */ /* 0x000fe400078e0204 */
[CC--:B------:R-:W-:Y:S02]  /*0430*/  IMAD R7, R3.reuse, R0.reuse, R5 ;  /* 0x0000000003077224 */ /* 0x0c0fe400078e0205 */
[----:B------:R-:W-:Y:S01]  /*0440*/  IMAD R9, R3, R0, R2 ;  /* 0x0000000003097224 */ /* 0x000fe200078e0202 */
[----:B-1----:R-:W-:Y:S06]  /*0450*/  BRA.U !UP0, `(.L_x_0) ;  /* 0x00000001081c7547 */ /* 0x002fec000b800000 */
[----:B------:R-:W0:Y:S08]  /*0460*/  LDC.64 R2, c[0x0][0x388] ;  /* 0x0000e200ff027b82 */ /* 0x000e300000000a00 */
[----:B------:R-:W1:Y:S01]  /*0470*/  LDC.64 R4, c[0x0][0x3a0] ;  /* 0x0000e800ff047b82 */ /* 0x000e620000000a00 */
[----:B0-----:R-:W-:-:S06]  /*0480*/  IMAD.WIDE R2, R7, 0x4, R2 ;  /* 0x0000000407027825 */ /* 0x001fcc00078e0202 */
[----:B------:R-:W2:Y:S01]  /*0490*/  LDG.E R3, desc[UR4][R2.64] ;  /* 0x0000000402037981 */ /* 0x000ea2000c1e1900 */
[----:B-1----:R-:W-:-:S05]  /*04a0*/  IMAD.WIDE R4, R9, 0x4, R4 ;  /* 0x0000000409047825 */ /* 0x002fca00078e0204 */
[----:B--2---:R-:W-:Y:S01]  /*04b0*/  STG.E desc[UR4][R4.64], R3 ;  /* 0x0000000304007986 */ /* 0x004fe2000c101904 */
[----:B------:R-:W-:Y:S05]  /*04c0*/  EXIT ;  /* 0x000000000000794d */ /* 0x000fea0003800000 */
.L_x_0:
[----:B------:R-:W0:Y:S08]  /*04d0*/  LDC.64 R2, c[0x0][0x388] ;  /* 0x0000e200ff027b82 */ /* 0x000e300000000a00 */
[----:B------:R-:W1:Y:S01]  /*04e0*/  LDC.64 R4, c[0x0][0x3a0] ;  /* 0x0000e800ff047b82 */ /* 0x000e620000000a00 */
[----:B0-----:R-:W-:-:S06]  /*04f0*/  IMAD.WIDE R2, R9, 0x4, R2 ;  /* 0x0000000409027825 */ /* 0x001fcc00078e0202 */
[----:B------:R-:W2:Y:S01]  /*0500*/  LDG.E R3, desc[UR4][R2.64] ;  /* 0x0000000402037981 */ /* 0x000ea2000c1e1900 */
[----:B-1----:R-:W-:-:S05]  /*0510*/  IMAD.WIDE R4, R7, 0x4, R4 ;  /* 0x0000000407047825 */ /* 0x002fca00078e0204 */
[----:B--2---:R-:W-:Y:S01]  /*0520*/  STG.E desc[UR4][R4.64], R3 ;  /* 0x0000000304007986 */ /* 0x004fe2000c101904 */
[----:B------:R-:W-:Y:S05]  /*0530*/  EXIT ;  /* 0x000000000000794d */ /* 0x000fea0003800000 */
.L_x_1:
[----:B------:R-:W-:-:S00]  /*0540*/  BRA `(.L_x_1) ;  /* 0xfffffffc00fc7947 */ /* 0x000fc0000383ffff */
[----:B------:R-:W-:-:S00]  /*0550*/  NOP ;  /* 0x0000000000007918 */ /* 0x000fc00000000000 */
        /* <DEDUP_REMOVED lines=10> */
.L_x_2:


//--------------------- .nv.shared.reserved.0     --------------------------
	.section	.nv.shared.reserved.0,"aw",@nobits
	.weak		__nv_reservedSMEM_offset_0_alias
	.size		__nv_reservedSMEM_offset_0_alias, 0, 64
	.other		__nv_reservedSMEM_offset_0_alias,@"STO_CUDA_RESERVED_SHARED STV_DEFAULT"
__nv_reservedSMEM_offset_0_alias:
	.zero		0
	.zero		64


//--------------------- .nv.constant0._Z14flatten_kerneliPfiiiiS_ --------------------------
	.section	.nv.constant0._Z14flatten_kerneliPfiiiiS_,"a",@progbits
	.sectionflags	@""
	.align	4
.nv.constant0._Z14flatten_kerneliPfiiiiS_:
	.zero		936


//--------------------- SYMBOLS --------------------------

	.type		.nv.reservedSmem.offset0,@object
	.size		.nv.reservedSmem.offset0,0x4
